	.headerflags	@"EF_CUDA_TEXMODE_UNIFIED EF_CUDA_64BIT_ADDRESS EF_CUDA_ACCELERATORS EF_CUDA_SM90 EF_CUDA_VIRTUAL_SM(EF_CUDA_SM90)"
	.elftype	@"ET_EXEC"


//--------------------- .nv.info                  --------------------------
	.section	.nv.info,"",@"SHT_CUDA_INFO"
	.align	4


	//----- nvinfo : EIATTR_REGCOUNT
	.align		4
        /*0000*/ 	.byte	0x04, 0x2f
        /*0002*/ 	.short	(.L_3 - .L_2)
	.align		4
.L_2:
        /*0004*/ 	.word	index@(triton_poi_fused__native_batch_norm_legit_no_training_mul_sigmoid_12)
        /*0008*/ 	.word	0x00000013


	//----- nvinfo : EIATTR_MIN_STACK_SIZE
	.align		4
.L_3:
        /*000c*/ 	.byte	0x04, 0x12
        /*000e*/ 	.short	(.L_5 - .L_4)
	.align		4
.L_4:
        /*0010*/ 	.word	index@(triton_poi_fused__native_batch_norm_legit_no_training_mul_sigmoid_12)
        /*0014*/ 	.word	0x00000000


	//----- nvinfo : EIATTR_FRAME_SIZE
	.align		4
.L_5:
        /*0018*/ 	.byte	0x04, 0x11
        /*001a*/ 	.short	(.L_7 - .L_6)
	.align		4
.L_6:
        /*001c*/ 	.word	index@(triton_poi_fused__native_batch_norm_legit_no_training_mul_sigmoid_12)
        /*0020*/ 	.word	0x00000000


	//----- nvinfo : EIATTR_MIN_STACK_SIZE
	.align		4
.L_7:
        /*0024*/ 	.byte	0x04, 0x12
        /*0026*/ 	.short	(.L_9 - .L_8)
	.align		4
.L_8:
        /*0028*/ 	.word	index@(triton_poi_fused__native_batch_norm_legit_no_training_mul_sigmoid_12)
        /*002c*/ 	.word	0x00000000
.L_9:


//--------------------- .nv.info.triton_poi_fused__native_batch_norm_legit_no_training_mul_sigmoid_12 --------------------------
	.section	.nv.info.triton_poi_fused__native_batch_norm_legit_no_training_mul_sigmoid_12,"",@"SHT_CUDA_INFO"
	.sectionflags	@""
	.align	4


	//----- nvinfo : EIATTR_CUDA_API_VERSION
	.align		4
        /*0000*/ 	.byte	0x04, 0x37
        /*0002*/ 	.short	(.L_11 - .L_10)
.L_10:
        /*0004*/ 	.word	0x0000007c


	//----- nvinfo : EIATTR_KPARAM_INFO
	.align		4
.L_11:
        /*0008*/ 	.byte	0x04, 0x17
        /*000a*/ 	.short	(.L_13 - .L_12)
.L_12:
        /*000c*/ 	.word	0x00000000
        /*0010*/ 	.short	0x0006
        /*0012*/ 	.short	0x0030
        /*0014*/ 	.byte	0x00, 0xf0, 0x11, 0x00


	//----- nvinfo : EIATTR_KPARAM_INFO
	.align		4
.L_13:
        /*0018*/ 	.byte	0x04, 0x17
        /*001a*/ 	.short	(.L_15 - .L_14)
.L_14:
        /*001c*/ 	.word	0x00000000
        /*0020*/ 	.short	0x0005
        /*0022*/ 	.short	0x0028
        /*0024*/ 	.byte	0x00, 0xf4, 0x21, 0x00


	//----- nvinfo : EIATTR_KPARAM_INFO
	.align		4
.L_15:
        /*0028*/ 	.byte	0x04, 0x17
        /*002a*/ 	.short	(.L_17 - .L_16)
.L_16:
        /*002c*/ 	.word	0x00000000
        /*0030*/ 	.short	0x0004
        /*0032*/ 	.short	0x0020
        /*0034*/ 	.byte	0x00, 0xf4, 0x21, 0x00


	//----- nvinfo : EIATTR_KPARAM_INFO
	.align		4
.L_17:
        /*0038*/ 	.byte	0x04, 0x17
        /*003a*/ 	.short	(.L_19 - .L_18)
.L_18:
        /*003c*/ 	.word	0x00000000
        /*0040*/ 	.short	0x0003
        /*0042*/ 	.short	0x0018
        /*0044*/ 	.byte	0x00, 0xf4, 0x21, 0x00


	//----- nvinfo : EIATTR_KPARAM_INFO
	.align		4
.L_19:
        /*0048*/ 	.byte	0x04, 0x17
        /*004a*/ 	.short	(.L_21 - .L_20)
.L_20:
        /*004c*/ 	.word	0x00000000
        /*0050*/ 	.short	0x0002
        /*0052*/ 	.short	0x0010
        /*0054*/ 	.byte	0x00, 0xf4, 0x21, 0x00


	//----- nvinfo : EIATTR_KPARAM_INFO
	.align		4
.L_21:
        /*0058*/ 	.byte	0x04, 0x17
        /*005a*/ 	.short	(.L_23 - .L_22)
.L_22:
        /*005c*/ 	.word	0x00000000
        /*0060*/ 	.short	0x0001
        /*0062*/ 	.short	0x0008
        /*0064*/ 	.byte	0x00, 0xf4, 0x21, 0x00


	//----- nvinfo : EIATTR_KPARAM_INFO
	.align		4
.L_23:
        /*0068*/ 	.byte	0x04, 0x17
        /*006a*/ 	.short	(.L_25 - .L_24)
.L_24:
        /*006c*/ 	.word	0x00000000
        /*0070*/ 	.short	0x0000
        /*0072*/ 	.short	0x0000
        /*0074*/ 	.byte	0x00, 0xf4, 0x21, 0x00


	//----- nvinfo : EIATTR_SPARSE_MMA_MASK
	.align		4
.L_25:
        /*0078*/ 	.byte	0x03, 0x50
        /*007a*/ 	.short	0x0000


	//----- nvinfo : EIATTR_MAXREG_COUNT
	.align		4
        /*007c*/ 	.byte	0x03, 0x1b
        /*007e*/ 	.short	0x00ff


	//----- nvinfo : EIATTR_EXIT_INSTR_OFFSETS
	.align		4
        /*0080*/ 	.byte	0x04, 0x1c
        /*0082*/ 	.short	(.L_27 - .L_26)


	//   ....[0]....
.L_26:
        /*0084*/ 	.word	0x000003b0


	//   ....[1]....
        /*0088*/ 	.word	0x000003d0


	//----- nvinfo : EIATTR_REQNTID
	.align		4
.L_27:
        /*008c*/ 	.byte	0x04, 0x10
        /*008e*/ 	.short	(.L_29 - .L_28)
.L_28:
        /*0090*/ 	.word	0x00000080
        /*0094*/ 	.word	0x00000001
        /*0098*/ 	.word	0x00000001


	//----- nvinfo : EIATTR_CBANK_PARAM_SIZE
	.align		4
.L_29:
        /*009c*/ 	.byte	0x03, 0x19
        /*009e*/ 	.short	0x0034


	//----- nvinfo : EIATTR_PARAM_CBANK
	.align		4
        /*00a0*/ 	.byte	0x04, 0x0a
        /*00a2*/ 	.short	(.L_31 - .L_30)
	.align		4
.L_30:
        /*00a4*/ 	.word	index@(.nv.constant0.triton_poi_fused__native_batch_norm_legit_no_training_mul_sigmoid_12)
        /*00a8*/ 	.short	0x0210
        /*00aa*/ 	.short	0x0034


	//----- nvinfo : EIATTR_SW_WAR
	.align		4
.L_31:
        /*00ac*/ 	.byte	0x04, 0x36
        /*00ae*/ 	.short	(.L_33 - .L_32)
.L_32:
        /*00b0*/ 	.word	0x00000008
.L_33:


//--------------------- .nv.callgraph             --------------------------
	.section	.nv.callgraph,"",@"SHT_CUDA_CALLGRAPH"
	.align	4
	.sectionentsize	8
	.align		4
        /*0000*/ 	.word	0x00000000
	.align		4
        /*0004*/ 	.word	0xffffffff
	.align		4
        /*0008*/ 	.word	0x00000000
	.align		4
        /*000c*/ 	.word	0xfffffffe
	.align		4
        /*0010*/ 	.word	0x00000000
	.align		4
        /*0014*/ 	.word	0xfffffffd
	.align		4
        /*0018*/ 	.word	0x00000000
	.align		4
        /*001c*/ 	.word	0xfffffffc


//--------------------- .nv.constant4             --------------------------
	.section	.nv.constant4,"a",@progbits
	.align	8
	.align		8
.nv.constant4:
        /*0000*/ 	.dword	_$_str
	.align		8
        /*0008*/ 	.dword	_$_str_$_2


//--------------------- .text.triton_poi_fused__native_batch_norm_legit_no_training_mul_sigmoid_12 --------------------------
	.section	.text.triton_poi_fused__native_batch_norm_legit_no_training_mul_sigmoid_12,"ax",@progbits
	.align	128
        .global         triton_poi_fused__native_batch_norm_legit_no_training_mul_sigmoid_12
        .type           triton_poi_fused__native_batch_norm_legit_no_training_mul_sigmoid_12,@function
        .size           triton_poi_fused__native_batch_norm_legit_no_training_mul_sigmoid_12,(.L_x_1 - triton_poi_fused__native_batch_norm_legit_no_training_mul_sigmoid_12)
        .other          triton_poi_fused__native_batch_norm_legit_no_training_mul_sigmoid_12,@"STO_CUDA_ENTRY STV_DEFAULT"
triton_poi_fused__native_batch_norm_legit_no_training_mul_sigmoid_12:
.text.triton_poi_fused__native_batch_norm_legit_no_training_mul_sigmoid_12:
[----:B------:R-:W0:Y:S01]  /*0000*/  LDC R1, c[0x0][0x28] ;  /* 0x00000a00ff017b82 */ /* 0x000e220000000800 */
[----:B------:R-:W1:Y:S07]  /*0010*/  S2R R0, SR_TID.X ;  /* 0x0000000000007919 */ /* 0x000e6e0000002100 */
[----:B------:R-:W2:Y:S01]  /*0020*/  LDC.64 R6, c[0x0][0x228] ;  /* 0x00008a00ff067b82 */ /* 0x000ea20000000a00 */
[----:B------:R-:W-:Y:S01]  /*0030*/  CS2R R14, SRZ ;  /* 0x00000000000e7805 */ /* 0x000fe2000001ff00 */
[----:B------:R-:W-:Y:S01]  /*0040*/  ULDC.64 UR4, c[0x0][0x208] ;  /* 0x0000820000047ab9 */ /* 0x000fe20000000a00 */
[----:B------:R-:W3:Y:S05]  /*0050*/  S2R R3, SR_CTAID.X ;  /* 0x0000000000037919 */ /* 0x000eea0000002500 */
[----:B------:R-:W4:Y:S08]  /*0060*/  LDC.64 R4, c[0x0][0x220] ;  /* 0x00008800ff047b82 */ /* 0x000f300000000a00 */
[----:B------:R-:W5:Y:S08]  /*0070*/  LDC.64 R8, c[0x0][0x230] ;  /* 0x00008c00ff087b82 */ /* 0x000f700000000a00 */
[----:B------:R-:W5:Y:S01]  /*0080*/  LDC.64 R10, c[0x0][0x238] ;  /* 0x00008e00ff0a7b82 */ /* 0x000f620000000a00 */
[----:B-1----:R-:W-:-:S02]  /*0090*/  LOP3.LUT R0, R0, 0x7f, RZ, 0xc0, !PT ;  /* 0x0000007f00007812 */ /* 0x002fc400078ec0ff */
[----:B---3--:R-:W-:Y:S02]  /*00a0*/  SHF.R.S32.HI R2, RZ, 0x18, R3 ;  /* 0x00000018ff027819 */ /* 0x008fe40000011403 */
[----:B------:R-:W-:Y:S02]  /*00b0*/  LEA R0, R3, R0, 0x7 ;  /* 0x0000000003007211 */ /* 0x000fe400078e38ff */
[----:B------:R-:W-:Y:S02]  /*00c0*/  SGXT R3, R2, 0x1 ;  /* 0x000000010203781a */ /* 0x000fe40000000200 */
[----:B------:R-:W-:Y:S02]  /*00d0*/  ISETP.GE.AND P0, PT, R0, 0x400, PT ;  /* 0x000004000000780c */ /* 0x000fe40003f06270 */
[----:B------:R-:W-:-:S04]  /*00e0*/  LEA.HI R3, R3, R0, RZ, 0x8 ;  /* 0x0000000003037211 */ /* 0x000fc800078f40ff */
[----:B------:R-:W-:-:S04]  /*00f0*/  LOP3.LUT R3, R3, 0xffffff00, RZ, 0xc0, !PT ;  /* 0xffffff0003037812 */ /* 0x000fc800078ec0ff */
[----:B------:R-:W-:Y:S02]  /*0100*/  IADD3 R13, R0, -R3, RZ ;  /* 0x80000003000d7210 */ /* 0x000fe40007ffe0ff */
[----:B------:R-:W1:Y:S03]  /*0110*/  LDC.64 R2, c[0x0][0x218] ;  /* 0x00008600ff027b82 */ /* 0x000e660000000a00 */
[----:B--2---:R-:W-:-:S05]  /*0120*/  IMAD.WIDE R6, R13, 0x4, R6 ;  /* 0x000000040d067825 */ /* 0x004fca00078e0206 */
[----:B------:R5:W2:Y:S01]  /*0130*/  @!P0 LDG.E.EL R14, desc[UR4][R6.64] ;  /* 0x00000004060e8981 */ /* 0x000aa2000c2e1900 */
[----:B------:R-:W-:Y:S01]  /*0140*/  HFMA2.MMA R12, -RZ, RZ, 0, 0 ;  /* 0x00000000ff0c7435 */ /* 0x000fe200000001ff */
[----:B----4-:R-:W-:-:S05]  /*0150*/  IMAD.WIDE R4, R13, 0x4, R4 ;  /* 0x000000040d047825 */ /* 0x010fca00078e0204 */
[----:B------:R-:W3:Y:S01]  /*0160*/  @!P0 LDG.E.EL R15, desc[UR4][R4.64] ;  /* 0x00000004040f8981 */ /* 0x000ee2000c2e1900 */
[----:B-----5:R-:W-:-:S04]  /*0170*/  IMAD.WIDE R6, R13, 0x4, R8 ;  /* 0x000000040d067825 */ /* 0x020fc800078e0208 */
[----:B-1----:R-:W-:-:S04]  /*0180*/  IMAD.WIDE R2, R0, 0x4, R2 ;  /* 0x0000000400027825 */ /* 0x002fc800078e0202 */
[----:B0-----:R-:W-:Y:S01]  /*0190*/  IMAD.WIDE R8, R13, 0x4, R10 ;  /* 0x000000040d087825 */ /* 0x001fe200078e020a */
[----:B------:R0:W3:Y:S01]  /*01a0*/  @!P0 LDG.E R12, desc[UR4][R2.64] ;  /* 0x00000004020c8981 */ /* 0x0000e2000c1e1900 */
[----:B------:R-:W-:-:S06]  /*01b0*/  CS2R R10, SRZ ;  /* 0x00000000000a7805 */ /* 0x000fcc000001ff00 */
[----:B------:R-:W4:Y:S04]  /*01c0*/  @!P0 LDG.E.EL R10, desc[UR4][R6.64] ;  /* 0x00000004060a8981 */ /* 0x000f28000c2e1900 */
[----:B------:R-:W4:Y:S01]  /*01d0*/  @!P0 LDG.E.EL R11, desc[UR4][R8.64] ;  /* 0x00000004080b8981 */ /* 0x000f22000c2e1900 */
[----:B------:R-:W-:Y:S01]  /*01e0*/  MOV R16, 0x3e800000 ;  /* 0x3e80000000107802 */ /* 0x000fe20000000f00 */
[----:B--2---:R-:W-:-:S04]  /*01f0*/  FADD R14, R14, 0.0010000000474974513054 ;  /* 0x3a83126f0e0e7421 */ /* 0x004fc80000000000 */
[----:B------:R-:W1:Y:S02]  /*0200*/  MUFU.SQRT R13, R14 ;  /* 0x0000000e000d7308 */ /* 0x000e640000002000 */
[C---:B-1----:R-:W-:Y:S02]  /*0210*/  FSETP.GT.AND P1, PT, R13.reuse, 8.50705917302346158658e+37, PT ;  /* 0x7e8000000d00780b */ /* 0x042fe40003f24000 */
[----:B------:R-:W-:-:S11]  /*0220*/  FSETP.GEU.AND P2, PT, R13, 1.175494350822287508e-38, PT ;  /* 0x008000000d00780b */ /* 0x000fd60003f4e000 */
[----:B------:R-:W-:-:S04]  /*0230*/  @P1 FMUL R13, R13, 0.25 ;  /* 0x3e8000000d0d1820 */ /* 0x000fc80000400000 */
[----:B------:R-:W-:-:S06]  /*0240*/  @!P2 FMUL R13, R13, 16777216 ;  /* 0x4b8000000d0da820 */ /* 0x000fcc0000400000 */
[----:B------:R-:W1:Y:S01]  /*0250*/  MUFU.RCP R13, R13 ;  /* 0x0000000d000d7308 */ /* 0x000e620000001000 */
[----:B0-----:R-:W-:Y:S01]  /*0260*/  FSEL R2, R16, 1, P1 ;  /* 0x3f80000010027808 */ /* 0x001fe20000800000 */
[----:B---3--:R-:W-:-:S04]  /*0270*/  FADD R12, -R15, R12 ;  /* 0x0000000c0f0c7221 */ /* 0x008fc80000000100 */
[----:B------:R-:W-:-:S04]  /*0280*/  @!P2 FMUL R2, R2, 16777216 ;  /* 0x4b8000000202a820 */ /* 0x000fc80000400000 */
[----:B-1----:R-:W-:-:S04]  /*0290*/  FMUL R3, R13, R2 ;  /* 0x000000020d037220 */ /* 0x002fc80000400000 */
[----:B------:R-:W-:-:S04]  /*02a0*/  FMUL R12, R12, R3 ;  /* 0x000000030c0c7220 */ /* 0x000fc80000400000 */
[----:B----4-:R-:W-:-:S04]  /*02b0*/  FFMA R10, R12, R10, R11 ;  /* 0x0000000a0c0a7223 */ /* 0x010fc8000000000b */
[----:B------:R-:W-:-:S04]  /*02c0*/  FADD R2, RZ, -R10 ;  /* 0x8000000aff027221 */ /* 0x000fc80000000000 */
[----:B------:R-:W-:-:S05]  /*02d0*/  FMUL R4, R2, 1.4426950216293334961 ;  /* 0x3fb8aa3b02047820 */ /* 0x000fca0000400000 */
[----:B------:R-:W-:-:S13]  /*02e0*/  FSETP.GEU.AND P1, PT, R4, -126, PT ;  /* 0xc2fc00000400780b */ /* 0x000fda0003f2e000 */
[----:B------:R-:W-:-:S04]  /*02f0*/  @!P1 FMUL R4, R4, 0.5 ;  /* 0x3f00000004049820 */ /* 0x000fc80000400000 */
[----:B------:R-:W0:Y:S02]  /*0300*/  MUFU.EX2 R2, R4 ;  /* 0x0000000400027308 */ /* 0x000e240000000800 */
[----:B0-----:R-:W-:-:S04]  /*0310*/  @!P1 FMUL R2, R2, R2 ;  /* 0x0000000202029220 */ /* 0x001fc80000400000 */
[----:B------:R-:W-:Y:S02]  /*0320*/  FADD R5, R2, 1 ;  /* 0x3f80000002057421 */ /* 0x000fe40000000000 */
[----:B------:R-:W0:Y:S03]  /*0330*/  LDC.64 R2, c[0x0][0x210] ;  /* 0x00008400ff027b82 */ /* 0x000e260000000a00 */
[----:B------:R-:W-:-:S13]  /*0340*/  FSETP.GT.AND P1, PT, R5, 8.50705917302346158658e+37, PT ;  /* 0x7e8000000500780b */ /* 0x000fda0003f24000 */
[----:B------:R-:W-:-:S06]  /*0350*/  @P1 FMUL R5, R5, 0.25 ;  /* 0x3e80000005051820 */ /* 0x000fcc0000400000 */
[----:B------:R-:W1:Y:S01]  /*0360*/  MUFU.RCP R5, R5 ;  /* 0x0000000500057308 */ /* 0x000e620000001000 */
[----:B------:R-:W-:Y:S01]  /*0370*/  FSEL R6, R16, 1, P1 ;  /* 0x3f80000010067808 */ /* 0x000fe20000800000 */
[----:B0-----:R-:W-:-:S04]  /*0380*/  IMAD.WIDE R2, R0, 0x4, R2 ;  /* 0x0000000400027825 */ /* 0x001fc800078e0202 */
[----:B-1----:R-:W-:-:S04]  /*0390*/  FMUL R7, R5, R6 ;  /* 0x0000000605077220 */ /* 0x002fc80000400000 */
[----:B------:R-:W-:Y:S01]  /*03a0*/  FMUL R7, R10, R7 ;  /* 0x000000070a077220 */ /* 0x000fe20000400000 */
[----:B------:R-:W-:Y:S06]  /*03b0*/  @P0 EXIT ;  /* 0x000000000000094d */ /* 0x000fec0003800000 */
[----:B------:R-:W-:Y:S01]  /*03c0*/  STG.E desc[UR4][R2.64], R7 ;  /* 0x0000000702007986 */ /* 0x000fe2000c101904 */
[----:B------:R-:W-:Y:S05]  /*03d0*/  EXIT ;  /* 0x000000000000794d */ /* 0x000fea0003800000 */
.L_x_0:
[----:B------:R-:W-:-:S00]  /*03e0*/  BRA `(.L_x_0) ;  /* 0xfffffffc00fc7947 */ /* 0x000fc0000383ffff */
[----:B------:R-:W-:-:S00]  /*03f0*/  NOP ;  /* 0x0000000000007918 */ /* 0x000fc00000000000 */
        /* <DEDUP_REMOVED lines=8> */
.L_x_1:


//--------------------- .nv.global.init           --------------------------
	.section	.nv.global.init,"aw",@progbits
.nv.global.init:
	.type		_$_str,@object
	.size		_$_str,(_$_str_$_2 - _$_str)
_$_str:
        /*0000*/ 	.byte	0x5f, 0x5f, 0x43, 0x55, 0x44, 0x41, 0x5f, 0x46, 0x54, 0x5a, 0x00
	.type		_$_str_$_2,@object
	.size		_$_str_$_2,(.L_1 - _$_str_$_2)
_$_str_$_2:
        /*000b*/ 	.byte	0x5f, 0x5f, 0x43, 0x55, 0x44, 0x41, 0x5f, 0x50, 0x52, 0x45, 0x43, 0x5f, 0x53, 0x51, 0x52, 0x54
        /*001b*/ 	.byte	0x00
.L_1:


//--------------------- .nv.constant0.triton_poi_fused__native_batch_norm_legit_no_training_mul_sigmoid_12 --------------------------
	.section	.nv.constant0.triton_poi_fused__native_batch_norm_legit_no_training_mul_sigmoid_12,"a",@progbits
	.sectionflags	@""
	.align	4
.nv.constant0.triton_poi_fused__native_batch_norm_legit_no_training_mul_sigmoid_12:
	.zero		580
